	.headerflags	@"EF_CUDA_TEXMODE_UNIFIED EF_CUDA_64BIT_ADDRESS EF_CUDA_ACCELERATORS EF_CUDA_SM90 EF_CUDA_VIRTUAL_SM(EF_CUDA_SM90)"
	.elftype	@"ET_EXEC"


//--------------------- .nv.info                  --------------------------
	.section	.nv.info,"",@"SHT_CUDA_INFO"
	.align	4


	//----- nvinfo : EIATTR_REGCOUNT
	.align		4
        /*0000*/ 	.byte	0x04, 0x2f
        /*0002*/ 	.short	(.L_3 - .L_2)
	.align		4
.L_2:
        /*0004*/ 	.word	index@(triton_poi_fused__native_batch_norm_legit_no_training_convolution_relu_17)
        /*0008*/ 	.word	0x0000002c


	//----- nvinfo : EIATTR_MIN_STACK_SIZE
	.align		4
.L_3:
        /*000c*/ 	.byte	0x04, 0x12
        /*000e*/ 	.short	(.L_5 - .L_4)
	.align		4
.L_4:
        /*0010*/ 	.word	index@(triton_poi_fused__native_batch_norm_legit_no_training_convolution_relu_17)
        /*0014*/ 	.word	0x00000000


	//----- nvinfo : EIATTR_FRAME_SIZE
	.align		4
.L_5:
        /*0018*/ 	.byte	0x04, 0x11
        /*001a*/ 	.short	(.L_7 - .L_6)
	.align		4
.L_6:
        /*001c*/ 	.word	index@(triton_poi_fused__native_batch_norm_legit_no_training_convolution_relu_17)
        /*0020*/ 	.word	0x00000000


	//----- nvinfo : EIATTR_MIN_STACK_SIZE
	.align		4
.L_7:
        /*0024*/ 	.byte	0x04, 0x12
        /*0026*/ 	.short	(.L_9 - .L_8)
	.align		4
.L_8:
        /*0028*/ 	.word	index@(triton_poi_fused__native_batch_norm_legit_no_training_convolution_relu_17)
        /*002c*/ 	.word	0x00000000
.L_9:


//--------------------- .nv.info.triton_poi_fused__native_batch_norm_legit_no_training_convolution_relu_17 --------------------------
	.section	.nv.info.triton_poi_fused__native_batch_norm_legit_no_training_convolution_relu_17,"",@"SHT_CUDA_INFO"
	.sectionflags	@""
	.align	4


	//----- nvinfo : EIATTR_CUDA_API_VERSION
	.align		4
        /*0000*/ 	.byte	0x04, 0x37
        /*0002*/ 	.short	(.L_11 - .L_10)
.L_10:
        /*0004*/ 	.word	0x0000007c


	//----- nvinfo : EIATTR_KPARAM_INFO
	.align		4
.L_11:
        /*0008*/ 	.byte	0x04, 0x17
        /*000a*/ 	.short	(.L_13 - .L_12)
.L_12:
        /*000c*/ 	.word	0x00000000
        /*0010*/ 	.short	0x0008
        /*0012*/ 	.short	0x003c
        /*0014*/ 	.byte	0x00, 0xf0, 0x11, 0x00


	//----- nvinfo : EIATTR_KPARAM_INFO
	.align		4
.L_13:
        /*0018*/ 	.byte	0x04, 0x17
        /*001a*/ 	.short	(.L_15 - .L_14)
.L_14:
        /*001c*/ 	.word	0x00000000
        /*0020*/ 	.short	0x0007
        /*0022*/ 	.short	0x0038
        /*0024*/ 	.byte	0x00, 0xf0, 0x11, 0x00


	//----- nvinfo : EIATTR_KPARAM_INFO
	.align		4
.L_15:
        /*0028*/ 	.byte	0x04, 0x17
        /*002a*/ 	.short	(.L_17 - .L_16)
.L_16:
        /*002c*/ 	.word	0x00000000
        /*0030*/ 	.short	0x0006
        /*0032*/ 	.short	0x0030
        /*0034*/ 	.byte	0x00, 0xf4, 0x21, 0x00


	//----- nvinfo : EIATTR_KPARAM_INFO
	.align		4
.L_17:
        /*0038*/ 	.byte	0x04, 0x17
        /*003a*/ 	.short	(.L_19 - .L_18)
.L_18:
        /*003c*/ 	.word	0x00000000
        /*0040*/ 	.short	0x0005
        /*0042*/ 	.short	0x0028
        /*0044*/ 	.byte	0x00, 0xf4, 0x21, 0x00


	//----- nvinfo : EIATTR_KPARAM_INFO
	.align		4
.L_19:
        /*0048*/ 	.byte	0x04, 0x17
        /*004a*/ 	.short	(.L_21 - .L_20)
.L_20:
        /*004c*/ 	.word	0x00000000
        /*0050*/ 	.short	0x0004
        /*0052*/ 	.short	0x0020
        /*0054*/ 	.byte	0x00, 0xf4, 0x21, 0x00


	//----- nvinfo : EIATTR_KPARAM_INFO
	.align		4
.L_21:
        /*0058*/ 	.byte	0x04, 0x17
        /*005a*/ 	.short	(.L_23 - .L_22)
.L_22:
        /*005c*/ 	.word	0x00000000
        /*0060*/ 	.short	0x0003
        /*0062*/ 	.short	0x0018
        /*0064*/ 	.byte	0x00, 0xf4, 0x21, 0x00


	//----- nvinfo : EIATTR_KPARAM_INFO
	.align		4
.L_23:
        /*0068*/ 	.byte	0x04, 0x17
        /*006a*/ 	.short	(.L_25 - .L_24)
.L_24:
        /*006c*/ 	.word	0x00000000
        /*0070*/ 	.short	0x0002
        /*0072*/ 	.short	0x0010
        /*0074*/ 	.byte	0x00, 0xf4, 0x21, 0x00


	//----- nvinfo : EIATTR_KPARAM_INFO
	.align		4
.L_25:
        /*0078*/ 	.byte	0x04, 0x17
        /*007a*/ 	.short	(.L_27 - .L_26)
.L_26:
        /*007c*/ 	.word	0x00000000
        /*0080*/ 	.short	0x0001
        /*0082*/ 	.short	0x0008
        /*0084*/ 	.byte	0x00, 0xf4, 0x21, 0x00


	//----- nvinfo : EIATTR_KPARAM_INFO
	.align		4
.L_27:
        /*0088*/ 	.byte	0x04, 0x17
        /*008a*/ 	.short	(.L_29 - .L_28)
.L_28:
        /*008c*/ 	.word	0x00000000
        /*0090*/ 	.short	0x0000
        /*0092*/ 	.short	0x0000
        /*0094*/ 	.byte	0x00, 0xf4, 0x21, 0x00


	//----- nvinfo : EIATTR_SPARSE_MMA_MASK
	.align		4
.L_29:
        /*0098*/ 	.byte	0x03, 0x50
        /*009a*/ 	.short	0x0000


	//----- nvinfo : EIATTR_MAXREG_COUNT
	.align		4
        /*009c*/ 	.byte	0x03, 0x1b
        /*009e*/ 	.short	0x00ff


	//----- nvinfo : EIATTR_EXIT_INSTR_OFFSETS
	.align		4
        /*00a0*/ 	.byte	0x04, 0x1c
        /*00a2*/ 	.short	(.L_31 - .L_30)


	//   ....[0]....
.L_30:
        /*00a4*/ 	.word	0x00001170


	//   ....[1]....
        /*00a8*/ 	.word	0x00001190


	//----- nvinfo : EIATTR_REQNTID
	.align		4
.L_31:
        /*00ac*/ 	.byte	0x04, 0x10
        /*00ae*/ 	.short	(.L_33 - .L_32)
.L_32:
        /*00b0*/ 	.word	0x00000100
        /*00b4*/ 	.word	0x00000001
        /*00b8*/ 	.word	0x00000001


	//----- nvinfo : EIATTR_CBANK_PARAM_SIZE
	.align		4
.L_33:
        /*00bc*/ 	.byte	0x03, 0x19
        /*00be*/ 	.short	0x0040


	//----- nvinfo : EIATTR_PARAM_CBANK
	.align		4
        /*00c0*/ 	.byte	0x04, 0x0a
        /*00c2*/ 	.short	(.L_35 - .L_34)
	.align		4
.L_34:
        /*00c4*/ 	.word	index@(.nv.constant0.triton_poi_fused__native_batch_norm_legit_no_training_convolution_relu_17)
        /*00c8*/ 	.short	0x0210
        /*00ca*/ 	.short	0x0040


	//----- nvinfo : EIATTR_SW_WAR
	.align		4
.L_35:
        /*00cc*/ 	.byte	0x04, 0x36
        /*00ce*/ 	.short	(.L_37 - .L_36)
.L_36:
        /*00d0*/ 	.word	0x00000008
.L_37:


//--------------------- .nv.callgraph             --------------------------
	.section	.nv.callgraph,"",@"SHT_CUDA_CALLGRAPH"
	.align	4
	.sectionentsize	8
	.align		4
        /*0000*/ 	.word	0x00000000
	.align		4
        /*0004*/ 	.word	0xffffffff
	.align		4
        /*0008*/ 	.word	0x00000000
	.align		4
        /*000c*/ 	.word	0xfffffffe
	.align		4
        /*0010*/ 	.word	0x00000000
	.align		4
        /*0014*/ 	.word	0xfffffffd
	.align		4
        /*0018*/ 	.word	0x00000000
	.align		4
        /*001c*/ 	.word	0xfffffffc


//--------------------- .nv.constant4             --------------------------
	.section	.nv.constant4,"a",@progbits
	.align	8
	.align		8
.nv.constant4:
        /*0000*/ 	.dword	_$_str
	.align		8
        /*0008*/ 	.dword	_$_str_$_2


//--------------------- .text.triton_poi_fused__native_batch_norm_legit_no_training_convolution_relu_17 --------------------------
	.section	.text.triton_poi_fused__native_batch_norm_legit_no_training_convolution_relu_17,"ax",@progbits
	.sectionflags	@"SHF_BARRIERS=1"
	.align	128
        .global         triton_poi_fused__native_batch_norm_legit_no_training_convolution_relu_17
        .type           triton_poi_fused__native_batch_norm_legit_no_training_convolution_relu_17,@function
        .size           triton_poi_fused__native_batch_norm_legit_no_training_convolution_relu_17,(.L_x_1 - triton_poi_fused__native_batch_norm_legit_no_training_convolution_relu_17)
        .other          triton_poi_fused__native_batch_norm_legit_no_training_convolution_relu_17,@"STO_CUDA_ENTRY STV_DEFAULT"
triton_poi_fused__native_batch_norm_legit_no_training_convolution_relu_17:
.text.triton_poi_fused__native_batch_norm_legit_no_training_convolution_relu_17:
[----:B------:R-:W0:Y:S01]  /*0000*/  LDC R1, c[0x0][0x28] ;  /* 0x00000a00ff017b82 */ /* 0x000e220000000800 */
[----:B------:R-:W1:Y:S07]  /*0010*/  S2R R0, SR_CTAID.Y ;  /* 0x0000000000007919 */ /* 0x000e6e0000002600 */
[----:B------:R-:W2:Y:S01]  /*0020*/  LDC.64 R14, c[0x0][0x220] ;  /* 0x00008800ff0e7b82 */ /* 0x000ea20000000a00 */
[----:B------:R-:W-:Y:S01]  /*0030*/  ULDC.64 UR6, c[0x0][0x208] ;  /* 0x0000820000067ab9 */ /* 0x000fe20000000a00 */
[----:B------:R-:W-:Y:S01]  /*0040*/  CS2R R6, SRZ ;  /* 0x0000000000067805 */ /* 0x000fe2000001ff00 */
[----:B------:R-:W3:Y:S01]  /*0050*/  S2R R2, SR_TID.X ;  /* 0x0000000000027919 */ /* 0x000ee20000002100 */
[----:B------:R-:W-:-:S02]  /*0060*/  CS2R R8, SRZ ;  /* 0x0000000000087805 */ /* 0x000fc4000001ff00 */
[----:B------:R-:W-:Y:S01]  /*0070*/  CS2R R10, SRZ ;  /* 0x00000000000a7805 */ /* 0x000fe2000001ff00 */
[----:B------:R-:W4:Y:S01]  /*0080*/  S2R R36, SR_CTAID.X ;  /* 0x0000000000247919 */ /* 0x000f220000002500 */
[----:B------:R-:W5:Y:S08]  /*0090*/  LDC.64 R30, c[0x0][0x210] ;  /* 0x00008400ff1e7b82 */ /* 0x000f700000000a00 */
[----:B------:R-:W5:Y:S01]  /*00a0*/  LDC.64 R22, c[0x0][0x218] ;  /* 0x00008600ff167b82 */ /* 0x000f620000000a00 */
[----:B-1----:R-:W-:Y:S01]  /*00b0*/  IMAD.SHL.U32 R34, R0, 0x40, RZ ;  /* 0x0000004000227824 */ /* 0x002fe200078e00ff */
[----:B------:R-:W-:Y:S01]  /*00c0*/  SHF.R.S32.HI R3, RZ, 0x19, R0 ;  /* 0x00000019ff037819 */ /* 0x000fe20000011400 */
[----:B---3--:R-:W-:-:S03]  /*00d0*/  IMAD.SHL.U32 R35, R2, 0x4, RZ ;  /* 0x0000000402237824 */ /* 0x008fc600078e00ff */
[----:B------:R-:W-:Y:S02]  /*00e0*/  SGXT R3, R3, 0x1 ;  /* 0x000000010303781a */ /* 0x000fe40000000200 */
[----:B------:R-:W-:Y:S01]  /*00f0*/  SHF.R.U32.HI R33, RZ, 0x4, R2 ;  /* 0x00000004ff217819 */ /* 0x000fe20000011602 */
[----:B----4-:R-:W-:Y:S01]  /*0100*/  IMAD.SHL.U32 R36, R36, 0x40, RZ ;  /* 0x0000004024247824 */ /* 0x010fe200078e00ff */
[----:B------:R-:W-:Y:S02]  /*0110*/  LOP3.LUT R28, R34, 0x3c, R35, 0xf8, !PT ;  /* 0x0000003c221c7812 */ /* 0x000fe400078ef823 */
[----:B------:R-:W-:Y:S02]  /*0120*/  SGXT.U32 R33, R33, 0x4 ;  /* 0x000000042121781a */ /* 0x000fe40000000000 */
[----:B------:R-:W-:Y:S02]  /*0130*/  LEA.HI R3, R3, R28, RZ, 0x9 ;  /* 0x0000001c03037211 */ /* 0x000fe400078f48ff */
[----:B------:R-:W-:-:S02]  /*0140*/  LOP3.LUT R32, R36, R33, RZ, 0xfc, !PT ;  /* 0x0000002124207212 */ /* 0x000fc400078efcff */
[C---:B------:R-:W-:Y:S01]  /*0150*/  LOP3.LUT R5, R3.reuse, 0xfffffe00, RZ, 0xc0, !PT ;  /* 0xfffffe0003057812 */ /* 0x040fe200078ec0ff */
[----:B------:R-:W-:Y:S01]  /*0160*/  IMAD.SHL.U32 R3, R3, 0x40, RZ ;  /* 0x0000004003037824 */ /* 0x000fe200078e00ff */
[----:B------:R-:W-:Y:S02]  /*0170*/  LOP3.LUT R0, R36, 0x10, R33, 0xfe, !PT ;  /* 0x0000001024007812 */ /* 0x000fe400078efe21 */
[----:B------:R-:W-:Y:S02]  /*0180*/  IADD3 R28, R28, -R5, RZ ;  /* 0x800000051c1c7210 */ /* 0x000fe40007ffe0ff */
[----:B------:R-:W-:Y:S02]  /*0190*/  CS2R R4, SRZ ;  /* 0x0000000000047805 */ /* 0x000fe4000001ff00 */
[----:B------:R-:W-:Y:S02]  /*01a0*/  LOP3.LUT R3, R3, 0xffff8000, RZ, 0xc0, !PT ;  /* 0xffff800003037812 */ /* 0x000fe400078ec0ff */
[----:B------:R-:W-:Y:S01]  /*01b0*/  ISETP.GE.AND P3, PT, R32, 0x40, PT ;  /* 0x000000402000780c */ /* 0x000fe20003f66270 */
[----:B--2---:R-:W-:Y:S01]  /*01c0*/  IMAD.WIDE R24, R28, 0x4, R14 ;  /* 0x000000041c187825 */ /* 0x004fe200078e020e */
[----:B------:R-:W-:-:S02]  /*01d0*/  IADD3 R3, R28, R3, RZ ;  /* 0x000000031c037210 */ /* 0x000fc40007ffe0ff */
[----:B------:R-:W-:Y:S02]  /*01e0*/  ISETP.GE.AND P2, PT, R0, 0x40, PT ;  /* 0x000000400000780c */ /* 0x000fe40003f46270 */
[----:B------:R-:W-:Y:S01]  /*01f0*/  LOP3.LUT R2, R36, 0x20, R33, 0xfe, !PT ;  /* 0x0000002024027812 */ /* 0x000fe200078efe21 */
[----:B------:R-:W2:Y:S01]  /*0200*/  LDG.E.EL.128 R24, desc[UR6][R24.64] ;  /* 0x0000000618187981 */ /* 0x000ea2000c2e1d00 */
[----:B------:R-:W-:Y:S01]  /*0210*/  LOP3.LUT R20, R36, 0x30, R33, 0xfe, !PT ;  /* 0x0000003024147812 */ /* 0x000fe200078efe21 */
[--C-:B------:R-:W-:Y:S02]  /*0220*/  IMAD R32, R32, 0x200, R3.reuse ;  /* 0x0000020020207824 */ /* 0x100fe400078e0203 */
[----:B------:R-:W-:Y:S01]  /*0230*/  IMAD R0, R0, 0x200, R3 ;  /* 0x0000020000007824 */ /* 0x000fe200078e0203 */
[----:B------:R-:W-:Y:S01]  /*0240*/  ISETP.GE.AND P1, PT, R2, 0x40, PT ;  /* 0x000000400200780c */ /* 0x000fe20003f26270 */
[----:B-----5:R-:W-:Y:S01]  /*0250*/  IMAD.WIDE R16, R32, 0x4, R30 ;  /* 0x0000000420107825 */ /* 0x020fe200078e021e */
[----:B------:R-:W-:-:S02]  /*0260*/  ISETP.GE.AND P0, PT, R20, 0x40, PT ;  /* 0x000000401400780c */ /* 0x000fc40003f06270 */
[----:B------:R-:W-:Y:S01]  /*0270*/  LEA R2, R2, R3, 0x9 ;  /* 0x0000000302027211 */ /* 0x000fe200078e48ff */
[----:B------:R-:W-:Y:S01]  /*0280*/  IMAD.WIDE R18, R0, 0x4, R30 ;  /* 0x0000000400127825 */ /* 0x000fe200078e021e */
[----:B------:R1:W3:Y:S01]  /*0290*/  @!P3 LDG.E.EL.128 R4, desc[UR6][R16.64] ;  /* 0x000000061004b981 */ /* 0x0002e2000c2e1d00 */
[----:B------:R-:W-:Y:S02]  /*02a0*/  CS2R R12, SRZ ;  /* 0x00000000000c7805 */ /* 0x000fe4000001ff00 */
[----:B------:R-:W-:Y:S01]  /*02b0*/  IMAD R3, R20, 0x200, R3 ;  /* 0x0000020014037824 */ /* 0x000fe200078e0203 */
[----:B------:R4:W5:Y:S01]  /*02c0*/  @!P2 LDG.E.EL.128 R8, desc[UR6][R18.64] ;  /* 0x000000061208a981 */ /* 0x000962000c2e1d00 */
[----:B------:R-:W-:Y:S01]  /*02d0*/  CS2R R14, SRZ ;  /* 0x00000000000e7805 */ /* 0x000fe2000001ff00 */
[----:B0-----:R-:W-:-:S04]  /*02e0*/  IMAD.WIDE R22, R28, 0x4, R22 ;  /* 0x000000041c167825 */ /* 0x001fc800078e0216 */
[--C-:B------:R-:W-:Y:S01]  /*02f0*/  IMAD.WIDE R38, R2, 0x4, R30.reuse ;  /* 0x0000000402267825 */ /* 0x100fe200078e021e */
[----:B-1----:R-:W-:Y:S01]  /*0300*/  CS2R R16, SRZ ;  /* 0x0000000000107805 */ /* 0x002fe2000001ff00 */
[----:B------:R-:W3:Y:S01]  /*0310*/  LDG.E.EL.128 R20, desc[UR6][R22.64] ;  /* 0x0000000616147981 */ /* 0x000ee2000c2e1d00 */
[----:B----4-:R-:W-:Y:S01]  /*0320*/  CS2R R18, SRZ ;  /* 0x0000000000127805 */ /* 0x010fe2000001ff00 */
[----:B------:R-:W-:Y:S02]  /*0330*/  IMAD.WIDE R30, R3, 0x4, R30 ;  /* 0x00000004031e7825 */ /* 0x000fe400078e021e */
[----:B------:R0:W4:Y:S04]  /*0340*/  @!P1 LDG.E.EL.128 R12, desc[UR6][R38.64] ;  /* 0x00000006260c9981 */ /* 0x000128000c2e1d00 */
[----:B------:R-:W4:Y:S01]  /*0350*/  @!P0 LDG.E.EL.128 R16, desc[UR6][R30.64] ;  /* 0x000000061e108981 */ /* 0x000f22000c2e1d00 */
[----:B0-----:R-:W0:Y:S02]  /*0360*/  LDC.64 R38, c[0x0][0x228] ;  /* 0x00008a00ff267b82 */ /* 0x001e240000000a00 */
[----:B0-----:R-:W-:-:S04]  /*0370*/  IMAD.WIDE R38, R28, 0x4, R38 ;  /* 0x000000041c267825 */ /* 0x001fc800078e0226 */
[----:B--2---:R-:W-:Y:S01]  /*0380*/  FADD R24, R24, 9.9999997473787516356e-06 ;  /* 0x3727c5ac18187421 */ /* 0x004fe20000000000 */
[----:B------:R-:W-:-:S05]  /*0390*/  FADD R25, R25, 9.9999997473787516356e-06 ;  /* 0x3727c5ac19197421 */ /* 0x000fca0000000000 */
[----:B------:R-:W0:Y:S01]  /*03a0*/  MUFU.SQRT R24, R24 ;  /* 0x0000001800187308 */ /* 0x000e220000002000 */
[----:B------:R-:W-:-:S07]  /*03b0*/  FADD R29, R26, 9.9999997473787516356e-06 ;  /* 0x3727c5ac1a1d7421 */ /* 0x000fce0000000000 */
[----:B------:R-:W1:Y:S01]  /*03c0*/  MUFU.SQRT R25, R25 ;  /* 0x0000001900197308 */ /* 0x000e620000002000 */
[----:B0-----:R-:W-:-:S07]  /*03d0*/  FSETP.GT.AND P5, PT, R24, 8.50705917302346158658e+37, PT ;  /* 0x7e8000001800780b */ /* 0x001fce0003fa4000 */
[----:B------:R-:W0:Y:S01]  /*03e0*/  MUFU.SQRT R29, R29 ;  /* 0x0000001d001d7308 */ /* 0x000e220000002000 */
[C---:B---3--:R-:W-:Y:S01]  /*03f0*/  FADD R4, -R20.reuse, R4 ;  /* 0x0000000414047221 */ /* 0x048fe20000000100 */
[----:B-----5:R-:W-:Y:S01]  /*0400*/  FADD R26, -R20, R8 ;  /* 0x00000008141a7221 */ /* 0x020fe20000000100 */
[----:B------:R-:W-:Y:S01]  /*0410*/  FSETP.GEU.AND P4, PT, R24, 1.175494350822287508e-38, PT ;  /* 0x008000001800780b */ /* 0x000fe20003f8e000 */
[C---:B----4-:R-:W-:Y:S01]  /*0420*/  FADD R12, -R20.reuse, R12 ;  /* 0x0000000c140c7221 */ /* 0x050fe20000000100 */
[C---:B------:R-:W-:Y:S01]  /*0430*/  FADD R8, -R21.reuse, R5 ;  /* 0x0000000515087221 */ /* 0x040fe20000000100 */
[C---:B------:R-:W-:Y:S01]  /*0440*/  FADD R13, -R21.reuse, R13 ;  /* 0x0000000d150d7221 */ /* 0x040fe20000000100 */
[----:B------:R-:W-:Y:S01]  /*0450*/  FADD R20, -R20, R16 ;  /* 0x0000001014147221 */ /* 0x000fe20000000100 */
[C---:B------:R-:W-:Y:S01]  /*0460*/  FADD R16, -R21.reuse, R9 ;  /* 0x0000000915107221 */ /* 0x040fe20000000100 */
[----:B------:R-:W-:Y:S01]  /*0470*/  FADD R17, -R21, R17 ;  /* 0x0000001115117221 */ /* 0x000fe20000000100 */
[----:B------:R-:W-:-:S02]  /*0480*/  IMAD.MOV.U32 R5, RZ, RZ, 0x3e800000 ;  /* 0x3e800000ff057424 */ /* 0x000fc400078e00ff */
[----:B------:R-:W-:Y:S01]  /*0490*/  FADD R21, R27, 9.9999997473787516356e-06 ;  /* 0x3727c5ac1b157421 */ /* 0x000fe20000000000 */
[----:B-1----:R-:W-:Y:S01]  /*04a0*/  FSETP.GT.AND P6, PT, R25, 8.50705917302346158658e+37, PT ;  /* 0x7e8000001900780b */ /* 0x002fe20003fc4000 */
[----:B------:R-:W-:Y:S01]  /*04b0*/  @P5 FMUL R24, R24, 0.25 ;  /* 0x3e80000018185820 */ /* 0x000fe20000400000 */
[----:B------:R-:W-:-:S03]  /*04c0*/  FSEL R37, R5, 1, P5 ;  /* 0x3f80000005257808 */ /* 0x000fc60002800000 */
[----:B------:R-:W1:Y:S01]  /*04d0*/  MUFU.SQRT R21, R21 ;  /* 0x0000001500157308 */ /* 0x000e620000002000 */
[----:B------:R-:W-:Y:S01]  /*04e0*/  FSETP.GEU.AND P5, PT, R25, 1.175494350822287508e-38, PT ;  /* 0x008000001900780b */ /* 0x000fe20003fae000 */
[----:B------:R-:W-:Y:S01]  /*04f0*/  @!P4 FMUL R24, R24, 16777216 ;  /* 0x4b8000001818c820 */ /* 0x000fe20000400000 */
[----:B------:R-:W-:Y:S01]  /*0500*/  @!P4 FMUL R37, R37, 16777216 ;  /* 0x4b8000002525c820 */ /* 0x000fe20000400000 */
[----:B0-----:R-:W-:Y:S01]  /*0510*/  FSETP.GT.AND P4, PT, R29, 8.50705917302346158658e+37, PT ;  /* 0x7e8000001d00780b */ /* 0x001fe20003f84000 */
[C---:B------:R-:W-:Y:S01]  /*0520*/  FADD R27, -R22.reuse, R10 ;  /* 0x0000000a161b7221 */ /* 0x040fe20000000100 */
[----:B------:R-:W-:Y:S01]  /*0530*/  FADD R10, -R22, R14 ;  /* 0x0000000e160a7221 */ /* 0x000fe20000000100 */
[----:B------:R-:W-:Y:S01]  /*0540*/  FSEL R14, R5, 1, P6 ;  /* 0x3f800000050e7808 */ /* 0x000fe20003000000 */
[----:B------:R-:W-:Y:S01]  /*0550*/  @P6 FMUL R25, R25, 0.25 ;  /* 0x3e80000019196820 */ /* 0x000fe20000400000 */
[----:B------:R-:W-:-:S05]  /*0560*/  FSETP.GEU.AND P6, PT, R29, 1.175494350822287508e-38, PT ;  /* 0x008000001d00780b */ /* 0x000fca0003fce000 */
[----:B------:R-:W-:Y:S01]  /*0570*/  @!P5 FMUL R25, R25, 16777216 ;  /* 0x4b8000001919d820 */ /* 0x000fe20000400000 */
[----:B------:R-:W-:Y:S01]  /*0580*/  @!P5 FMUL R14, R14, 16777216 ;  /* 0x4b8000000e0ed820 */ /* 0x000fe20000400000 */
[----:B-1----:R-:W-:Y:S01]  /*0590*/  FSETP.GT.AND P5, PT, R21, 8.50705917302346158658e+37, PT ;  /* 0x7e8000001500780b */ /* 0x002fe20003fa4000 */
[----:B------:R-:W-:Y:S01]  /*05a0*/  @P4 FMUL R29, R29, 0.25 ;  /* 0x3e8000001d1d4820 */ /* 0x000fe20000400000 */
[----:B------:R-:W-:Y:S02]  /*05b0*/  FSEL R9, R5, 1, P4 ;  /* 0x3f80000005097808 */ /* 0x000fe40002000000 */
[----:B------:R-:W-:-:S09]  /*05c0*/  FSETP.GEU.AND P4, PT, R21, 1.175494350822287508e-38, PT ;  /* 0x008000001500780b */ /* 0x000fd20003f8e000 */
[----:B------:R-:W-:-:S04]  /*05d0*/  @P5 FMUL R21, R21, 0.25 ;  /* 0x3e80000015155820 */ /* 0x000fc80000400000 */
[----:B------:R-:W-:Y:S01]  /*05e0*/  @!P4 FMUL R21, R21, 16777216 ;  /* 0x4b8000001515c820 */ /* 0x000fe20000400000 */
[----:B------:R-:W-:-:S05]  /*05f0*/  FSEL R30, R5, 1, P5 ;  /* 0x3f800000051e7808 */ /* 0x000fca0002800000 */
[----:B------:R-:W0:Y:S01]  /*0600*/  MUFU.RCP R21, R21 ;  /* 0x0000001500157308 */ /* 0x000e220000001000 */
[----:B------:R-:W-:Y:S01]  /*0610*/  @!P4 FMUL R30, R30, 16777216 ;  /* 0x4b8000001e1ec820 */ /* 0x000fe20000400000 */
[----:B------:R-:W-:Y:S01]  /*0620*/  @!P6 FMUL R29, R29, 16777216 ;  /* 0x4b8000001d1de820 */ /* 0x000fe20000400000 */
[C---:B------:R-:W-:Y:S01]  /*0630*/  FADD R6, -R22.reuse, R6 ;  /* 0x0000000616067221 */ /* 0x040fe20000000100 */
[----:B------:R-:W-:Y:S01]  /*0640*/  FADD R18, -R22, R18 ;  /* 0x0000001216127221 */ /* 0x000fe20000000100 */
[----:B0-----:R-:W-:Y:S02]  /*0650*/  FMUL R5, R21, R30 ;  /* 0x0000001e15057220 */ /* 0x001fe40000400000 */
[----:B------:R-:W0:Y:S01]  /*0660*/  LDC.64 R30, c[0x0][0x230] ;  /* 0x00008c00ff1e7b82 */ /* 0x000e220000000a00 */
[----:B------:R-:W1:Y:S08]  /*0670*/  MUFU.RCP R24, R24 ;  /* 0x0000001800187308 */ /* 0x000e700000001000 */
[----:B------:R-:W2:Y:S08]  /*0680*/  MUFU.RCP R25, R25 ;  /* 0x0000001900197308 */ /* 0x000eb00000001000 */
[----:B------:R3:W4:Y:S01]  /*0690*/  MUFU.RCP R22, R29 ;  /* 0x0000001d00167308 */ /* 0x0007220000001000 */
[----:B------:R-:W-:Y:S01]  /*06a0*/  @!P6 FMUL R9, R9, 16777216 ;  /* 0x4b8000000909e820 */ /* 0x000fe20000400000 */
[----:B-1----:R-:W-:Y:S01]  /*06b0*/  FMUL R37, R24, R37 ;  /* 0x0000002518257220 */ /* 0x002fe20000400000 */
[----:B--2---:R-:W-:Y:S01]  /*06c0*/  FMUL R14, R25, R14 ;  /* 0x0000000e190e7220 */ /* 0x004fe20000400000 */
[----:B0-----:R-:W-:-:S04]  /*06d0*/  IMAD.WIDE R30, R28, 0x4, R30 ;  /* 0x000000041c1e7825 */ /* 0x001fc800078e021e */
[C---:B------:R-:W-:Y:S01]  /*06e0*/  FMUL R21, R37.reuse, R12 ;  /* 0x0000000c25157220 */ /* 0x040fe20000400000 */
[C---:B------:R-:W-:Y:S01]  /*06f0*/  FMUL R12, R37.reuse, R26 ;  /* 0x0000001a250c7220 */ /* 0x040fe20000400000 */
[C---:B------:R-:W-:Y:S01]  /*0700*/  FMUL R4, R37.reuse, R4 ;  /* 0x0000000425047220 */ /* 0x040fe20000400000 */
[----:B---3--:R-:W2:Y:S01]  /*0710*/  LDG.E.EL.128 R28, desc[UR6][R30.64] ;  /* 0x000000061e1c7981 */ /* 0x008ea2000c2e1d00 */
[----:B----4-:R-:W-:Y:S01]  /*0720*/  FMUL R25, R22, R9 ;  /* 0x0000000916197220 */ /* 0x010fe20000400000 */
[----:B------:R-:W-:Y:S01]  /*0730*/  FMUL R9, R37, R20 ;  /* 0x0000001425097220 */ /* 0x000fe20000400000 */
[C---:B------:R-:W-:Y:S01]  /*0740*/  FMUL R20, R14.reuse, R17 ;  /* 0x000000110e147220 */ /* 0x040fe20000400000 */
[C---:B------:R-:W-:Y:S01]  /*0750*/  FMUL R22, R14.reuse, R13 ;  /* 0x0000000d0e167220 */ /* 0x040fe20000400000 */
[C---:B------:R-:W-:Y:S01]  /*0760*/  FMUL R13, R14.reuse, R16 ;  /* 0x000000100e0d7220 */ /* 0x040fe20000400000 */
[----:B------:R-:W-:Y:S01]  /*0770*/  FMUL R17, R14, R8 ;  /* 0x000000080e117220 */ /* 0x000fe20000400000 */
[C---:B------:R-:W-:Y:S01]  /*0780*/  FMUL R37, R25.reuse, R18 ;  /* 0x0000001219257220 */ /* 0x040fe20000400000 */
[C---:B------:R-:W-:Y:S01]  /*0790*/  FMUL R10, R25.reuse, R10 ;  /* 0x0000000a190a7220 */ /* 0x040fe20000400000 */
[C---:B------:R-:W-:Y:S01]  /*07a0*/  FMUL R14, R25.reuse, R27 ;  /* 0x0000001b190e7220 */ /* 0x040fe20000400000 */
[----:B------:R-:W-:-:S02]  /*07b0*/  FMUL R18, R25, R6 ;  /* 0x0000000619127220 */ /* 0x000fc40000400000 */
[----:B------:R0:W2:Y:S01]  /*07c0*/  LDG.E.EL.128 R24, desc[UR6][R38.64] ;  /* 0x0000000626187981 */ /* 0x0000a2000c2e1d00 */
[----:B------:R-:W1:Y:S01]  /*07d0*/  S2R R6, SR_TID.X ;  /* 0x0000000000067919 */ /* 0x000e620000002100 */
[----:B------:R-:W3:Y:S01]  /*07e0*/  S2UR UR5, SR_CgaCtaId ;  /* 0x00000000000579c3 */ /* 0x000ee20000008800 */
[----:B------:R-:W-:Y:S02]  /*07f0*/  UMOV UR4, 0x400 ;  /* 0x0000040000047882 */ /* 0x000fe40000000000 */
[----:B---3--:R-:W-:Y:S01]  /*0800*/  UPRMT UR4, UR5, 0x654, UR4 ;  /* 0x0000065405047896 */ /* 0x008fe20008000004 */
[----:B0-----:R-:W-:Y:S01]  /*0810*/  LOP3.LUT R38, R34, 0x10, R33, 0xfe, !PT ;  /* 0x0000001022267812 */ /* 0x001fe200078efe21 */
[----:B--2---:R-:W-:Y:S01]  /*0820*/  FFMA R8, R24, R21, R28 ;  /* 0x0000001518087223 */ /* 0x004fe2000000001c */
[----:B------:R-:W-:Y:S01]  /*0830*/  FFMA R21, R25, R20, R29 ;  /* 0x0000001419157223 */ /* 0x000fe2000000001d */
[----:B-1----:R-:W-:Y:S01]  /*0840*/  SHF.L.U32 R20, R6, 0x8, RZ ;  /* 0x0000000806147819 */ /* 0x002fe200000006ff */
[C-C-:B------:R-:W-:Y:S01]  /*0850*/  FFMA R18, R26.reuse, R18, R30.reuse ;  /* 0x000000121a127223 */ /* 0x140fe2000000001e */
[C-C-:B------:R-:W-:Y:S01]  /*0860*/  FFMA R14, R26.reuse, R14, R30.reuse ;  /* 0x0000000e1a0e7223 */ /* 0x140fe2000000001e */
[C-C-:B------:R-:W-:Y:S01]  /*0870*/  FFMA R10, R26.reuse, R10, R30.reuse ;  /* 0x0000000a1a0a7223 */ /* 0x140fe2000000001e */
[----:B------:R-:W-:Y:S01]  /*0880*/  FFMA R37, R26, R37, R30 ;  /* 0x000000251a257223 */ /* 0x000fe2000000001e */
[----:B------:R-:W-:Y:S01]  /*0890*/  FADD R30, -R23, R19 ;  /* 0x00000013171e7221 */ /* 0x000fe20000000100 */
[----:B------:R-:W-:Y:S01]  /*08a0*/  LOP3.LUT R20, R20, 0xf00, RZ, 0xc0, !PT ;  /* 0x00000f0014147812 */ /* 0x000fe200078ec0ff */
[C-C-:B------:R-:W-:Y:S01]  /*08b0*/  FFMA R16, R24.reuse, R4, R28.reuse ;  /* 0x0000000418107223 */ /* 0x140fe2000000001c */
[C-C-:B------:R-:W-:Y:S01]  /*08c0*/  FFMA R4, R24.reuse, R9, R28.reuse ;  /* 0x0000000918047223 */ /* 0x140fe2000000001c */
[----:B------:R-:W-:Y:S01]  /*08d0*/  FMUL R30, R5, R30 ;  /* 0x0000001e051e7220 */ /* 0x000fe20000400000 */
[----:B------:R-:W-:Y:S01]  /*08e0*/  FFMA R12, R24, R12, R28 ;  /* 0x0000000c180c7223 */ /* 0x000fe2000000001c */
[C-C-:B------:R-:W-:Y:S01]  /*08f0*/  FFMA R17, R25.reuse, R17, R29.reuse ;  /* 0x0000001119117223 */ /* 0x140fe2000000001d */
[C-C-:B------:R-:W-:Y:S01]  /*0900*/  FFMA R13, R25.reuse, R13, R29.reuse ;  /* 0x0000000d190d7223 */ /* 0x140fe2000000001d */
[----:B------:R-:W-:Y:S01]  /*0910*/  FFMA R9, R25, R22, R29 ;  /* 0x0000001619097223 */ /* 0x000fe2000000001d */
[----:B------:R-:W-:-:S02]  /*0920*/  LOP3.LUT R26, R20, R33, RZ, 0xfc, !PT ;  /* 0x00000021141a7212 */ /* 0x000fc400078efcff */
[C---:B------:R-:W-:Y:S02]  /*0930*/  LOP3.LUT R22, R20.reuse, 0x40, RZ, 0xfc, !PT ;  /* 0x0000004014167812 */ /* 0x040fe400078efcff */
[C---:B------:R-:W-:Y:S02]  /*0940*/  LOP3.LUT R24, R20.reuse, 0x80, RZ, 0xfc, !PT ;  /* 0x0000008014187812 */ /* 0x040fe400078efcff */
[C---:B------:R-:W-:Y:S02]  /*0950*/  LOP3.LUT R28, R20.reuse, 0xc0, RZ, 0xfc, !PT ;  /* 0x000000c0141c7812 */ /* 0x040fe400078efcff */
[----:B------:R-:W-:Y:S01]  /*0960*/  LEA.HI R29, R20, UR4, RZ, 0x1c ;  /* 0x00000004141d7c11 */ /* 0x000fe2000f8fe0ff */
[----:B------:R-:W-:Y:S01]  /*0970*/  FADD R20, -R23, R15 ;  /* 0x0000000f17147221 */ /* 0x000fe20000000100 */
[----:B------:R-:W-:Y:S01]  /*0980*/  FFMA R30, R27, R30, R31 ;  /* 0x0000001e1b1e7223 */ /* 0x000fe2000000001f */
[----:B------:R-:W-:Y:S02]  /*0990*/  LEA.HI R41, R28, UR4, RZ, 0x1c ;  /* 0x000000041c297c11 */ /* 0x000fe4000f8fe0ff */
[----:B------:R-:W-:Y:S01]  /*09a0*/  FMUL R20, R5, R20 ;  /* 0x0000001405147220 */ /* 0x000fe20000400000 */
[----:B------:R-:W-:Y:S01]  /*09b0*/  FADD R28, -R23, R11 ;  /* 0x0000000b171c7221 */ /* 0x000fe20000000100 */
[----:B------:R-:W-:-:S02]  /*09c0*/  FSETP.GEU.AND P6, PT, R30, RZ, PT ;  /* 0x000000ff1e00720b */ /* 0x000fc40003fce000 */
[----:B------:R-:W-:Y:S01]  /*09d0*/  SHF.R.U32.HI R6, RZ, 0x2, R6 ;  /* 0x00000002ff067819 */ /* 0x000fe20000011606 */
[----:B------:R-:W-:Y:S01]  /*09e0*/  FFMA R11, R27, R20, R31 ;  /* 0x000000141b0b7223 */ /* 0x000fe2000000001f */
[----:B------:R-:W-:Y:S01]  /*09f0*/  LEA.HI R25, R22, UR4, RZ, 0x1c ;  /* 0x0000000416197c11 */ /* 0x000fe2000f8fe0ff */
[----:B------:R-:W-:Y:S01]  /*0a00*/  FADD R22, -R23, R7 ;  /* 0x0000000717167221 */ /* 0x000fe20000000100 */
[----:B------:R-:W-:Y:S02]  /*0a10*/  FSETP.GEU.AND P5, PT, R37, RZ, PT ;  /* 0x000000ff2500720b */ /* 0x000fe40003fae000 */
[----:B------:R-:W-:Y:S02]  /*0a20*/  FSEL R7, R30, RZ, P6 ;  /* 0x000000ff1e077208 */ /* 0x000fe40003000000 */
[----:B------:R-:W-:Y:S02]  /*0a30*/  LOP3.LUT R20, R6, 0x3c, RZ, 0xc0, !PT ;  /* 0x0000003c06147812 */ /* 0x000fe400078ec0ff */
[----:B------:R-:W-:Y:S01]  /*0a40*/  FSETP.GEU.AND P6, PT, R4, RZ, PT ;  /* 0x000000ff0400720b */ /* 0x000fe20003fce000 */
[----:B------:R-:W-:Y:S01]  /*0a50*/  FMUL R28, R5, R28 ;  /* 0x0000001c051c7220 */ /* 0x000fe20000400000 */
[----:B------:R-:W-:-:S02]  /*0a60*/  FSETP.GEU.AND P4, PT, R21, RZ, PT ;  /* 0x000000ff1500720b */ /* 0x000fc40003f8e000 */
[----:B------:R-:W-:Y:S02]  /*0a70*/  FSEL R6, R37, RZ, P5 ;  /* 0x000000ff25067208 */ /* 0x000fe40002800000 */
[----:B------:R-:W-:Y:S01]  /*0a80*/  FSETP.GEU.AND P5, PT, R11, RZ, PT ;  /* 0x000000ff0b00720b */ /* 0x000fe20003fae000 */
[----:B------:R-:W-:Y:S01]  /*0a90*/  FMUL R22, R5, R22 ;  /* 0x0000001605167220 */ /* 0x000fe20000400000 */
[----:B------:R-:W-:Y:S01]  /*0aa0*/  FSEL R4, R4, RZ, P6 ;  /* 0x000000ff04047208 */ /* 0x000fe20003000000 */
[----:B------:R-:W-:Y:S01]  /*0ab0*/  FFMA R15, R27, R28, R31 ;  /* 0x0000001c1b0f7223 */ /* 0x000fe2000000001f */
[----:B------:R-:W-:Y:S02]  /*0ac0*/  FSEL R5, R21, RZ, P4 ;  /* 0x000000ff15057208 */ /* 0x000fe40002000000 */
[----:B------:R-:W-:Y:S02]  /*0ad0*/  FSETP.GEU.AND P6, PT, R9, RZ, PT ;  /* 0x000000ff0900720b */ /* 0x000fe40003fce000 */
[----:B------:R-:W-:-:S02]  /*0ae0*/  FSETP.GEU.AND P4, PT, R10, RZ, PT ;  /* 0x000000ff0a00720b */ /* 0x000fc40003f8e000 */
[----:B------:R-:W-:Y:S02]  /*0af0*/  FSEL R11, R11, RZ, P5 ;  /* 0x000000ff0b0b7208 */ /* 0x000fe40002800000 */
[----:B------:R-:W-:Y:S02]  /*0b00*/  FSETP.GEU.AND P5, PT, R8, RZ, PT ;  /* 0x000000ff0800720b */ /* 0x000fe40003fae000 */
[----:B------:R-:W-:Y:S02]  /*0b10*/  FSEL R9, R9, RZ, P6 ;  /* 0x000000ff09097208 */ /* 0x000fe40003000000 */
[----:B------:R-:W-:Y:S02]  /*0b20*/  FSEL R10, R10, RZ, P4 ;  /* 0x000000ff0a0a7208 */ /* 0x000fe40002000000 */
[----:B------:R-:W-:Y:S02]  /*0b30*/  FSETP.GEU.AND P6, PT, R14, RZ, PT ;  /* 0x000000ff0e00720b */ /* 0x000fe40003fce000 */
[----:B------:R-:W-:-:S02]  /*0b40*/  FSETP.GEU.AND P4, PT, R15, RZ, PT ;  /* 0x000000ff0f00720b */ /* 0x000fc40003f8e000 */
[----:B------:R-:W-:Y:S02]  /*0b50*/  FSEL R8, R8, RZ, P5 ;  /* 0x000000ff08087208 */ /* 0x000fe40002800000 */
[----:B------:R-:W-:Y:S01]  /*0b60*/  FSETP.GEU.AND P5, PT, R13, RZ, PT ;  /* 0x000000ff0d00720b */ /* 0x000fe20003fae000 */
[----:B------:R-:W-:Y:S01]  /*0b70*/  FFMA R19, R27, R22, R31 ;  /* 0x000000161b137223 */ /* 0x000fe2000000001f */
[----:B------:R-:W-:Y:S02]  /*0b80*/  FSEL R14, R14, RZ, P6 ;  /* 0x000000ff0e0e7208 */ /* 0x000fe40003000000 */
[----:B------:R-:W-:Y:S01]  /*0b90*/  LEA.HI R39, R24, UR4, RZ, 0x1c ;  /* 0x0000000418277c11 */ /* 0x000fe2000f8fe0ff */
[----:B------:R-:W-:Y:S01]  /*0ba0*/  IMAD R29, R26, 0x4, R29 ;  /* 0x000000041a1d7824 */ /* 0x000fe200078e021d */
[----:B------:R-:W-:Y:S01]  /*0bb0*/  FSEL R15, R15, RZ, P4 ;  /* 0x000000ff0f0f7208 */ /* 0x000fe20002000000 */
[----:B------:R-:W-:Y:S01]  /*0bc0*/  VIADD R21, R20, UR4 ;  /* 0x0000000414157c36 */ /* 0x000fe20008000000 */
[----:B------:R-:W-:Y:S01]  /*0bd0*/  FSETP.GEU.AND P6, PT, R17, RZ, PT ;  /* 0x000000ff1100720b */ /* 0x000fe20003fce000 */
[----:B------:R-:W0:Y:S01]  /*0be0*/  LDC.64 R30, c[0x0][0x238] ;  /* 0x00008e00ff1e7b82 */ /* 0x000e220000000a00 */
[----:B------:R-:W-:-:S02]  /*0bf0*/  FSETP.GEU.AND P4, PT, R18, RZ, PT ;  /* 0x000000ff1200720b */ /* 0x000fc40003f8e000 */
[----:B------:R-:W-:Y:S02]  /*0c00*/  FSEL R13, R13, RZ, P5 ;  /* 0x000000ff0d0d7208 */ /* 0x000fe40002800000 */
[----:B------:R-:W-:Y:S02]  /*0c10*/  FSETP.GEU.AND P5, PT, R16, RZ, PT ;  /* 0x000000ff1000720b */ /* 0x000fe40003fae000 */
[----:B------:R-:W-:Y:S02]  /*0c20*/  FSEL R17, R17, RZ, P6 ;  /* 0x000000ff11117208 */ /* 0x000fe40003000000 */
[----:B------:R-:W-:Y:S02]  /*0c30*/  FSEL R18, R18, RZ, P4 ;  /* 0x000000ff12127208 */ /* 0x000fe40002000000 */
[----:B------:R-:W-:Y:S01]  /*0c40*/  FSETP.GEU.AND P6, PT, R19, RZ, PT ;  /* 0x000000ff1300720b */ /* 0x000fe20003fce000 */
[----:B------:R-:W-:Y:S01]  /*0c50*/  IMAD R24, R26, 0x4, R25 ;  /* 0x000000041a187824 */ /* 0x000fe200078e0219 */
[----:B------:R-:W-:-:S02]  /*0c60*/  FSETP.GEU.AND P4, PT, R12, RZ, PT ;  /* 0x000000ff0c00720b */ /* 0x000fc40003f8e000 */
[----:B------:R-:W-:Y:S02]  /*0c70*/  FSEL R16, R16, RZ, P5 ;  /* 0x000000ff10107208 */ /* 0x000fe40002800000 */
[C---:B------:R-:W-:Y:S01]  /*0c80*/  LEA R25, R26.reuse, R39, 0x2 ;  /* 0x000000271a197211 */ /* 0x040fe200078e10ff */
[----:B------:R-:W-:Y:S01]  /*0c90*/  IMAD R26, R26, 0x4, R41 ;  /* 0x000000041a1a7824 */ /* 0x000fe200078e0229 */
[----:B------:R-:W-:Y:S01]  /*0ca0*/  FSEL R19, R19, RZ, P6 ;  /* 0x000000ff13137208 */ /* 0x000fe20003000000 */
[----:B------:R-:W-:Y:S01]  /*0cb0*/  STS [R29], R16 ;  /* 0x000000101d007388 */ /* 0x000fe20000000800 */
[----:B------:R-:W-:-:S03]  /*0cc0*/  FSEL R12, R12, RZ, P4 ;  /* 0x000000ff0c0c7208 */ /* 0x000fc60002000000 */
[----:B------:R-:W-:Y:S04]  /*0cd0*/  STS [R24+0x100], R17 ;  /* 0x0001001118007388 */ /* 0x000fe80000000800 */
        /* <DEDUP_REMOVED lines=10> */
[----:B------:R1:W-:Y:S04]  /*0d80*/  STS [R29+0xc0], R4 ;  /* 0x0000c0041d007388 */ /* 0x0003e80000000800 */
[----:B------:R2:W-:Y:S04]  /*0d90*/  STS [R24+0x1c0], R5 ;  /* 0x0001c00518007388 */ /* 0x0005e80000000800 */
[----:B------:R-:W-:Y:S04]  /*0da0*/  STS [R25+0x2c0], R6 ;  /* 0x0002c00619007388 */ /* 0x000fe80000000800 */
[----:B------:R-:W-:Y:S01]  /*0db0*/  STS [R26+0x3c0], R7 ;  /* 0x0003c0071a007388 */ /* 0x000fe20000000800 */
[----:B------:R-:W-:-:S04]  /*0dc0*/  LOP3.LUT R28, R35, 0x3fc, RZ, 0xc0, !PT ;  /* 0x000003fc231c7812 */ /* 0x000fc800078ec0ff */
[C---:B------:R-:W-:Y:S01]  /*0dd0*/  LEA R27, R28.reuse, R21, 0x2 ;  /* 0x000000151c1b7211 */ /* 0x040fe200078e10ff */
[----:B------:R-:W-:Y:S01]  /*0de0*/  BAR.SYNC.DEFER_BLOCKING 0x0 ;  /* 0x0000000000007b1d */ /* 0x000fe20000010000 */
[----:B-1----:R-:W-:-:S04]  /*0df0*/  LOP3.LUT R29, R28, 0x400, RZ, 0xfc, !PT ;  /* 0x000004001c1d7812 */ /* 0x002fc800078efcff */
[----:B------:R-:W-:-:S04]  /*0e00*/  SHF.R.U32.HI R29, RZ, 0x4, R29 ;  /* 0x00000004ff1d7819 */ /* 0x000fc8000001161d */
[----:B------:R-:W-:Y:S01]  /*0e10*/  LOP3.LUT R29, R29, 0x7c, RZ, 0xc0, !PT ;  /* 0x0000007c1d1d7812 */ /* 0x000fe200078ec0ff */
[----:B------:R-:W-:Y:S04]  /*0e20*/  LDS R20, [R27] ;  /* 0x000000001b147984 */ /* 0x000fe80000000800 */
[----:B------:R-:W-:Y:S04]  /*0e30*/  LDS R21, [R27+0x4] ;  /* 0x000004001b157984 */ /* 0x000fe80000000800 */
[----:B------:R-:W-:Y:S04]  /*0e40*/  LDS R22, [R27+0x8] ;  /* 0x000008001b167984 */ /* 0x000fe80000000800 */
[----:B------:R-:W1:Y:S01]  /*0e50*/  LDS R23, [R27+0xc] ;  /* 0x00000c001b177984 */ /* 0x000e620000000800 */
[----:B------:R-:W-:Y:S01]  /*0e60*/  VIADD R29, R29, UR4 ;  /* 0x000000041d1d7c36 */ /* 0x000fe20008000000 */
[----:B------:R-:W-:-:S02]  /*0e70*/  LOP3.LUT R35, R36, 0x3c, R35, 0xf8, !PT ;  /* 0x0000003c24237812 */ /* 0x000fc400078ef823 */
[----:B--2---:R-:W-:Y:S02]  /*0e80*/  LOP3.LUT R24, R34, R33, RZ, 0xfc, !PT ;  /* 0x0000002122187212 */ /* 0x004fe400078efcff */
[----:B------:R-:W-:-:S03]  /*0e90*/  LEA R39, R28, R29, 0x2 ;  /* 0x0000001d1c277211 */ /* 0x000fc600078e10ff */
[----:B------:R-:W-:Y:S02]  /*0ea0*/  IMAD R37, R24, 0x40, R35 ;  /* 0x0000004018257824 */ /* 0x000fe400078e0223 */
[----:B------:R-:W-:Y:S04]  /*0eb0*/  LDS R24, [R39+0x1000] ;  /* 0x0010000027187984 */ /* 0x000fe80000000800 */
[----:B------:R-:W-:Y:S04]  /*0ec0*/  LDS R25, [R39+0x1004] ;  /* 0x0010040027197984 */ /* 0x000fe80000000800 */
[----:B------:R-:W-:Y:S04]  /*0ed0*/  LDS R26, [R39+0x1008] ;  /* 0x00100800271a7984 */ /* 0x000fe80000000800 */
[----:B------:R-:W2:Y:S01]  /*0ee0*/  LDS R27, [R39+0x100c] ;  /* 0x00100c00271b7984 */ /* 0x000ea20000000800 */
[----:B------:R-:W-:-:S02]  /*0ef0*/  ISETP.GE.AND P4, PT, R35, 0x40, PT ;  /* 0x000000402300780c */ /* 0x000fc40003f86270 */
[----:B------:R-:W-:Y:S01]  /*0f00*/  LOP3.LUT R29, R28, 0x800, RZ, 0xfc, !PT ;  /* 0x000008001c1d7812 */ /* 0x000fe200078efcff */
[----:B0-----:R-:W-:-:S03]  /*0f10*/  IMAD.WIDE R36, R37, 0x4, R30 ;  /* 0x0000000425247825 */ /* 0x001fc600078e021e */
[----:B------:R-:W-:-:S04]  /*0f20*/  SHF.R.U32.HI R29, RZ, 0x4, R29 ;  /* 0x00000004ff1d7819 */ /* 0x000fc8000001161d */
[----:B------:R-:W-:Y:S01]  /*0f30*/  LOP3.LUT R40, R29, 0xbc, RZ, 0xc0, !PT ;  /* 0x000000bc1d287812 */ /* 0x000fe200078ec0ff */
[----:B------:R-:W-:Y:S02]  /*0f40*/  IMAD R29, R38, 0x40, R35 ;  /* 0x00000040261d7824 */ /* 0x000fe400078e0223 */
[----:B-1----:R0:W-:Y:S02]  /*0f50*/  @!P4 STG.E.128 desc[UR6][R36.64], R20 ;  /* 0x000000142400c986 */ /* 0x0021e4000c101d06 */
[----:B------:R-:W-:Y:S02]  /*0f60*/  VIADD R41, R40, UR4 ;  /* 0x0000000428297c36 */ /* 0x000fe40008000000 */
[----:B0-----:R-:W-:Y:S01]  /*0f70*/  IMAD.WIDE R36, R29, 0x4, R30 ;  /* 0x000000041d247825 */ /* 0x001fe200078e021e */
[----:B------:R-:W-:-:S04]  /*0f80*/  LOP3.LUT R29, R28, 0xc00, RZ, 0xfc, !PT ;  /* 0x00000c001c1d7812 */ /* 0x000fc800078efcff */
[----:B------:R-:W-:-:S04]  /*0f90*/  SHF.R.U32.HI R29, RZ, 0x4, R29 ;  /* 0x00000004ff1d7819 */ /* 0x000fc8000001161d */
[----:B------:R-:W-:Y:S02]  /*0fa0*/  LOP3.LUT R39, R29, 0xfc, RZ, 0xc0, !PT ;  /* 0x000000fc1d277812 */ /* 0x000fe400078ec0ff */
[C---:B------:R-:W-:Y:S02]  /*0fb0*/  LEA R41, R28.reuse, R41, 0x2 ;  /* 0x000000291c297211 */ /* 0x040fe400078e10ff */
[----:B------:R-:W-:Y:S01]  /*0fc0*/  IADD3 R39, R39, UR4, RZ ;  /* 0x0000000427277c10 */ /* 0x000fe2000fffe0ff */
[----:B--2---:R0:W-:Y:S04]  /*0fd0*/  @!P4 STG.E.128 desc[UR6][R36.64], R24 ;  /* 0x000000182400c986 */ /* 0x0041e8000c101d06 */
[----:B------:R-:W-:Y:S01]  /*0fe0*/  IMAD R39, R28, 0x4, R39 ;  /* 0x000000041c277824 */ /* 0x000fe200078e0227 */
[----:B------:R-:W-:Y:S04]  /*0ff0*/  LDS R20, [R41+0x2000] ;  /* 0x0020000029147984 */ /* 0x000fe80000000800 */
[----:B------:R-:W-:Y:S04]  /*1000*/  LDS R21, [R41+0x2004] ;  /* 0x0020040029157984 */ /* 0x000fe80000000800 */
[----:B------:R-:W-:Y:S04]  /*1010*/  LDS R22, [R41+0x2008] ;  /* 0x0020080029167984 */ /* 0x000fe80000000800 */
[----:B------:R-:W1:Y:S01]  /*1020*/  LDS R23, [R41+0x200c] ;  /* 0x00200c0029177984 */ /* 0x000e620000000800 */
[----:B------:R-:W-:-:S03]  /*1030*/  LOP3.LUT R38, R34, 0x20, R33, 0xfe, !PT ;  /* 0x0000002022267812 */ /* 0x000fc600078efe21 */
[----:B------:R-:W-:Y:S04]  /*1040*/  LDS R24, [R39+0x3000] ;  /* 0x0030000027187984 */ /* 0x000fe80000000800 */
[----:B------:R-:W-:Y:S04]  /*1050*/  LDS R25, [R39+0x3004] ;  /* 0x0030040027197984 */ /* 0x000fe80000000800 */
[----:B------:R-:W-:Y:S04]  /*1060*/  LDS R26, [R39+0x3008] ;  /* 0x00300800271a7984 */ /* 0x000fe80000000800 */
[----:B------:R-:W2:Y:S01]  /*1070*/  LDS R27, [R39+0x300c] ;  /* 0x00300c00271b7984 */ /* 0x000ea20000000800 */
[----:B------:R-:W-:-:S04]  /*1080*/  IMAD R29, R38, 0x40, R35 ;  /* 0x00000040261d7824 */ /* 0x000fc800078e0223 */
[----:B0-----:R-:W-:Y:S02]  /*1090*/  IMAD.WIDE R36, R29, 0x4, R30 ;  /* 0x000000041d247825 */ /* 0x001fe400078e021e */
[----:B------:R-:W0:Y:S01]  /*10a0*/  LDC.64 R28, c[0x0][0x240] ;  /* 0x00009000ff1c7b82 */ /* 0x000e220000000a00 */
[----:B------:R-:W-:-:S04]  /*10b0*/  LOP3.LUT R34, R34, 0x30, R33, 0xfe, !PT ;  /* 0x0000003022227812 */ /* 0x000fc800078efe21 */
[----:B------:R-:W-:-:S05]  /*10c0*/  LEA R35, R34, R35, 0x6 ;  /* 0x0000002322237211 */ /* 0x000fca00078e30ff */
[----:B------:R-:W-:Y:S01]  /*10d0*/  IMAD.WIDE R30, R35, 0x4, R30 ;  /* 0x00000004231e7825 */ /* 0x000fe200078e021e */
[----:B-1----:R1:W-:Y:S03]  /*10e0*/  @!P4 STG.E.128 desc[UR6][R36.64], R20 ;  /* 0x000000142400c986 */ /* 0x0023e6000c101d06 */
[----:B0-----:R-:W-:-:S04]  /*10f0*/  IMAD.WIDE R32, R32, 0x4, R28 ;  /* 0x0000000420207825 */ /* 0x001fc800078e021c */
[--C-:B------:R-:W-:Y:S01]  /*1100*/  IMAD.WIDE R34, R0, 0x4, R28.reuse ;  /* 0x0000000400227825 */ /* 0x100fe200078e021c */
[----:B--2---:R0:W-:Y:S03]  /*1110*/  @!P4 STG.E.128 desc[UR6][R30.64], R24 ;  /* 0x000000181e00c986 */ /* 0x0041e6000c101d06 */
[--C-:B-1----:R-:W-:Y:S01]  /*1120*/  IMAD.WIDE R20, R2, 0x4, R28.reuse ;  /* 0x0000000402147825 */ /* 0x102fe200078e021c */
[----:B------:R0:W-:Y:S04]  /*1130*/  @!P3 STG.E.128 desc[UR6][R32.64], R16 ;  /* 0x000000102000b986 */ /* 0x0001e8000c101d06 */
[----:B------:R0:W-:Y:S01]  /*1140*/  @!P2 STG.E.128 desc[UR6][R34.64], R12 ;  /* 0x0000000c2200a986 */ /* 0x0001e2000c101d06 */
[----:B------:R-:W-:-:S03]  /*1150*/  IMAD.WIDE R28, R3, 0x4, R28 ;  /* 0x00000004031c7825 */ /* 0x000fc600078e021c */
[----:B------:R0:W-:Y:S02]  /*1160*/  @!P1 STG.E.128 desc[UR6][R20.64], R8 ;  /* 0x0000000814009986 */ /* 0x0001e4000c101d06 */
[----:B0-----:R-:W-:Y:S05]  /*1170*/  @P0 EXIT ;  /* 0x000000000000094d */ /* 0x001fea0003800000 */
[----:B------:R-:W-:Y:S01]  /*1180*/  STG.E.128 desc[UR6][R28.64], R4 ;  /* 0x000000041c007986 */ /* 0x000fe2000c101d06 */
[----:B------:R-:W-:Y:S05]  /*1190*/  EXIT ;  /* 0x000000000000794d */ /* 0x000fea0003800000 */
.L_x_0:
[----:B------:R-:W-:-:S00]  /*11a0*/  BRA `(.L_x_0) ;  /* 0xfffffffc00fc7947 */ /* 0x000fc0000383ffff */
[----:B------:R-:W-:-:S00]  /*11b0*/  NOP ;  /* 0x0000000000007918 */ /* 0x000fc00000000000 */
        /* <DEDUP_REMOVED lines=12> */
.L_x_1:


//--------------------- .nv.global.init           --------------------------
	.section	.nv.global.init,"aw",@progbits
.nv.global.init:
	.type		_$_str,@object
	.size		_$_str,(_$_str_$_2 - _$_str)
_$_str:
        /*0000*/ 	.byte	0x5f, 0x5f, 0x43, 0x55, 0x44, 0x41, 0x5f, 0x46, 0x54, 0x5a, 0x00
	.type		_$_str_$_2,@object
	.size		_$_str_$_2,(.L_1 - _$_str_$_2)
_$_str_$_2:
        /*000b*/ 	.byte	0x5f, 0x5f, 0x43, 0x55, 0x44, 0x41, 0x5f, 0x50, 0x52, 0x45, 0x43, 0x5f, 0x53, 0x51, 0x52, 0x54
        /*001b*/ 	.byte	0x00
.L_1:


//--------------------- .nv.shared.triton_poi_fused__native_batch_norm_legit_no_training_convolution_relu_17 --------------------------
	.section	.nv.shared.triton_poi_fused__native_batch_norm_legit_no_training_convolution_relu_17,"aw",@nobits
	.sectionflags	@""
	.align	16
	.zero		1024


//--------------------- .nv.constant0.triton_poi_fused__native_batch_norm_legit_no_training_convolution_relu_17 --------------------------
	.section	.nv.constant0.triton_poi_fused__native_batch_norm_legit_no_training_convolution_relu_17,"a",@progbits
	.sectionflags	@""
	.align	4
.nv.constant0.triton_poi_fused__native_batch_norm_legit_no_training_convolution_relu_17:
	.zero		592
